//
// Generated by NVIDIA NVVM Compiler
//
// Compiler Build ID: CL-36424714
// Cuda compilation tools, release 13.0, V13.0.88
// Based on NVVM 20.0.0
//

.version 9.0
.target sm_100
.address_size 64

	// .globl	_Z30compute_stacey_acoustic_kernelPfS_iiPiS0_S0_S0_S0_S0_S0_S_S_S0_S_iS_

.visible .entry _Z30compute_stacey_acoustic_kernelPfS_iiPiS0_S0_S0_S0_S0_S0_S_S_S0_S_iS_(
	.param .u64 .ptr .align 1 _Z30compute_stacey_acoustic_kernelPfS_iiPiS0_S0_S0_S0_S0_S0_S_S_S0_S_iS__param_0,
	.param .u64 .ptr .align 1 _Z30compute_stacey_acoustic_kernelPfS_iiPiS0_S0_S0_S0_S0_S0_S_S_S0_S_iS__param_1,
	.param .u32 _Z30compute_stacey_acoustic_kernelPfS_iiPiS0_S0_S0_S0_S0_S0_S_S_S0_S_iS__param_2,
	.param .u32 _Z30compute_stacey_acoustic_kernelPfS_iiPiS0_S0_S0_S0_S0_S0_S_S_S0_S_iS__param_3,
	.param .u64 .ptr .align 1 _Z30compute_stacey_acoustic_kernelPfS_iiPiS0_S0_S0_S0_S0_S0_S_S_S0_S_iS__param_4,
	.param .u64 .ptr .align 1 _Z30compute_stacey_acoustic_kernelPfS_iiPiS0_S0_S0_S0_S0_S0_S_S_S0_S_iS__param_5,
	.param .u64 .ptr .align 1 _Z30compute_stacey_acoustic_kernelPfS_iiPiS0_S0_S0_S0_S0_S0_S_S_S0_S_iS__param_6,
	.param .u64 .ptr .align 1 _Z30compute_stacey_acoustic_kernelPfS_iiPiS0_S0_S0_S0_S0_S0_S_S_S0_S_iS__param_7,
	.param .u64 .ptr .align 1 _Z30compute_stacey_acoustic_kernelPfS_iiPiS0_S0_S0_S0_S0_S0_S_S_S0_S_iS__param_8,
	.param .u64 .ptr .align 1 _Z30compute_stacey_acoustic_kernelPfS_iiPiS0_S0_S0_S0_S0_S0_S_S_S0_S_iS__param_9,
	.param .u64 .ptr .align 1 _Z30compute_stacey_acoustic_kernelPfS_iiPiS0_S0_S0_S0_S0_S0_S_S_S0_S_iS__param_10,
	.param .u64 .ptr .align 1 _Z30compute_stacey_acoustic_kernelPfS_iiPiS0_S0_S0_S0_S0_S0_S_S_S0_S_iS__param_11,
	.param .u64 .ptr .align 1 _Z30compute_stacey_acoustic_kernelPfS_iiPiS0_S0_S0_S0_S0_S0_S_S_S0_S_iS__param_12,
	.param .u64 .ptr .align 1 _Z30compute_stacey_acoustic_kernelPfS_iiPiS0_S0_S0_S0_S0_S0_S_S_S0_S_iS__param_13,
	.param .u64 .ptr .align 1 _Z30compute_stacey_acoustic_kernelPfS_iiPiS0_S0_S0_S0_S0_S0_S_S_S0_S_iS__param_14,
	.param .u32 _Z30compute_stacey_acoustic_kernelPfS_iiPiS0_S0_S0_S0_S0_S0_S_S_S0_S_iS__param_15,
	.param .u64 .ptr .align 1 _Z30compute_stacey_acoustic_kernelPfS_iiPiS0_S0_S0_S0_S0_S0_S_S_S0_S_iS__param_16
)
{
	.reg .pred 	%p<44>;
	.reg .b16 	%rs<19>;
	.reg .b32 	%r<72>;
	.reg .b32 	%f<18>;
	.reg .b64 	%rd<76>;

	ld.param.u64 	%rd9, [_Z30compute_stacey_acoustic_kernelPfS_iiPiS0_S0_S0_S0_S0_S0_S_S_S0_S_iS__param_1];
	ld.param.u32 	%r30, [_Z30compute_stacey_acoustic_kernelPfS_iiPiS0_S0_S0_S0_S0_S0_S_S_S0_S_iS__param_2];
	ld.param.u32 	%r32, [_Z30compute_stacey_acoustic_kernelPfS_iiPiS0_S0_S0_S0_S0_S0_S_S_S0_S_iS__param_3];
	ld.param.u64 	%rd10, [_Z30compute_stacey_acoustic_kernelPfS_iiPiS0_S0_S0_S0_S0_S0_S_S_S0_S_iS__param_4];
	ld.param.u64 	%rd15, [_Z30compute_stacey_acoustic_kernelPfS_iiPiS0_S0_S0_S0_S0_S0_S_S_S0_S_iS__param_5];
	ld.param.u64 	%rd16, [_Z30compute_stacey_acoustic_kernelPfS_iiPiS0_S0_S0_S0_S0_S0_S_S_S0_S_iS__param_6];
	ld.param.u64 	%rd17, [_Z30compute_stacey_acoustic_kernelPfS_iiPiS0_S0_S0_S0_S0_S0_S_S_S0_S_iS__param_7];
	ld.param.u64 	%rd18, [_Z30compute_stacey_acoustic_kernelPfS_iiPiS0_S0_S0_S0_S0_S0_S_S_S0_S_iS__param_8];
	ld.param.u64 	%rd19, [_Z30compute_stacey_acoustic_kernelPfS_iiPiS0_S0_S0_S0_S0_S0_S_S_S0_S_iS__param_9];
	ld.param.u64 	%rd20, [_Z30compute_stacey_acoustic_kernelPfS_iiPiS0_S0_S0_S0_S0_S0_S_S_S0_S_iS__param_10];
	ld.param.u64 	%rd11, [_Z30compute_stacey_acoustic_kernelPfS_iiPiS0_S0_S0_S0_S0_S0_S_S_S0_S_iS__param_11];
	ld.param.u64 	%rd21, [_Z30compute_stacey_acoustic_kernelPfS_iiPiS0_S0_S0_S0_S0_S0_S_S_S0_S_iS__param_12];
	ld.param.u64 	%rd12, [_Z30compute_stacey_acoustic_kernelPfS_iiPiS0_S0_S0_S0_S0_S0_S_S_S0_S_iS__param_13];
	ld.param.u64 	%rd13, [_Z30compute_stacey_acoustic_kernelPfS_iiPiS0_S0_S0_S0_S0_S0_S_S_S0_S_iS__param_14];
	ld.param.u32 	%r31, [_Z30compute_stacey_acoustic_kernelPfS_iiPiS0_S0_S0_S0_S0_S0_S_S_S0_S_iS__param_15];
	ld.param.u64 	%rd14, [_Z30compute_stacey_acoustic_kernelPfS_iiPiS0_S0_S0_S0_S0_S0_S_S_S0_S_iS__param_16];
	cvta.to.global.u64 	%rd1, %rd18;
	cvta.to.global.u64 	%rd2, %rd17;
	cvta.to.global.u64 	%rd3, %rd15;
	cvta.to.global.u64 	%rd4, %rd20;
	cvta.to.global.u64 	%rd5, %rd19;
	cvta.to.global.u64 	%rd6, %rd16;
	cvta.to.global.u64 	%rd7, %rd21;
	mov.u32 	%r1, %tid.x;
	mov.u32 	%r33, %ctaid.x;
	mov.u32 	%r34, %nctaid.x;
	mov.u32 	%r35, %ctaid.y;
	mad.lo.s32 	%r2, %r34, %r35, %r33;
	setp.ge.s32 	%p1, %r2, %r32;
	@%p1 bra 	$L__BB0_31;
	cvta.to.global.u64 	%rd22, %rd10;
	mul.wide.s32 	%rd23, %r2, 4;
	add.s64 	%rd24, %rd22, %rd23;
	ld.global.u32 	%r3, [%rd24];
	setp.gt.s32 	%p2, %r30, 5;
	@%p2 bra 	$L__BB0_9;
	setp.eq.s32 	%p6, %r30, 4;
	@%p6 bra 	$L__BB0_14;
	setp.eq.s32 	%p7, %r30, 5;
	@%p7 bra 	$L__BB0_4;
	bra.uni 	$L__BB0_29;
$L__BB0_4:
	shl.b32 	%r9, %r2, 1;
	mul.wide.s32 	%rd43, %r9, 4;
	add.s64 	%rd44, %rd3, %rd43;
	ld.global.u32 	%r10, [%rd44+4];
	setp.eq.s32 	%p27, %r10, 0;
	@%p27 bra 	$L__BB0_31;
	add.s64 	%rd46, %rd2, %rd43;
	ld.global.u32 	%r11, [%rd46+4];
	setp.eq.s32 	%p28, %r11, 0;
	@%p28 bra 	$L__BB0_31;
	cvt.u16.u32 	%rs11, %r1;
	mul.hi.u16 	%rs12, %rs11, -13107;
	shr.u16 	%rs13, %rs12, 2;
	cvt.u32.u16 	%r71, %rs13;
	mad.lo.s32 	%r70, %r71, -5, %r1;
	add.s32 	%r53, %r10, -1;
	setp.gt.s32 	%p29, %r53, %r71;
	setp.gt.u32 	%p30, %r1, 24;
	or.pred  	%p31, %p29, %p30;
	add.s32 	%r54, %r11, -1;
	setp.lt.s32 	%p32, %r70, %r54;
	or.pred  	%p33, %p31, %p32;
	@%p33 bra 	$L__BB0_31;
	add.s64 	%rd48, %rd1, %rd43;
	ld.global.u32 	%r55, [%rd48+4];
	setp.ge.s32 	%p34, %r70, %r55;
	@%p34 bra 	$L__BB0_31;
	mad.lo.s32 	%r57, %r71, 5, %r70;
	mul.wide.s32 	%rd49, %r57, 4;
	add.s64 	%rd50, %rd7, %rd49;
	ld.global.f32 	%f17, [%rd50];
	mov.b32 	%r69, 4;
	bra.uni 	$L__BB0_29;
$L__BB0_9:
	setp.eq.s32 	%p3, %r30, 6;
	@%p3 bra 	$L__BB0_19;
	setp.eq.s32 	%p4, %r30, 7;
	@%p4 bra 	$L__BB0_24;
	setp.eq.s32 	%p5, %r30, 8;
	@%p5 bra 	$L__BB0_12;
	bra.uni 	$L__BB0_29;
$L__BB0_12:
	cvt.u16.u32 	%rs1, %r1;
	mul.hi.u16 	%rs2, %rs1, 13108;
	cvt.u32.u16 	%r70, %rs2;
	mad.lo.s32 	%r69, %r70, -5, %r1;
	setp.gt.u32 	%p8, %r1, 24;
	setp.gt.u32 	%p9, %r69, 4;
	or.pred  	%p10, %p8, %p9;
	@%p10 bra 	$L__BB0_31;
	mad.lo.s32 	%r39, %r70, 5, %r69;
	mul.wide.u32 	%rd25, %r39, 4;
	add.s64 	%rd26, %rd7, %rd25;
	ld.global.f32 	%f17, [%rd26];
	mov.b32 	%r71, 0;
	bra.uni 	$L__BB0_29;
$L__BB0_14:
	shl.b32 	%r4, %r2, 1;
	mul.wide.s32 	%rd51, %r4, 4;
	add.s64 	%rd52, %rd3, %rd51;
	ld.global.u32 	%r5, [%rd52];
	setp.eq.s32 	%p35, %r5, 0;
	@%p35 bra 	$L__BB0_31;
	add.s64 	%rd54, %rd2, %rd51;
	ld.global.u32 	%r6, [%rd54];
	setp.eq.s32 	%p36, %r6, 0;
	@%p36 bra 	$L__BB0_31;
	cvt.u16.u32 	%rs15, %r1;
	mul.hi.u16 	%rs16, %rs15, -13107;
	shr.u16 	%rs17, %rs16, 2;
	cvt.u32.u16 	%r71, %rs17;
	mad.lo.s32 	%r70, %r71, -5, %r1;
	add.s32 	%r59, %r5, -1;
	setp.gt.s32 	%p37, %r59, %r71;
	setp.gt.u32 	%p38, %r1, 24;
	or.pred  	%p39, %p37, %p38;
	add.s32 	%r60, %r6, -1;
	setp.lt.s32 	%p40, %r70, %r60;
	or.pred  	%p41, %p39, %p40;
	@%p41 bra 	$L__BB0_31;
	add.s64 	%rd56, %rd1, %rd51;
	ld.global.u32 	%r61, [%rd56];
	setp.ge.s32 	%p42, %r70, %r61;
	@%p42 bra 	$L__BB0_31;
	mad.lo.s32 	%r63, %r71, 5, %r70;
	mul.wide.s32 	%rd57, %r63, 4;
	add.s64 	%rd58, %rd7, %rd57;
	ld.global.f32 	%f17, [%rd58];
	mov.b32 	%r69, 0;
	bra.uni 	$L__BB0_29;
$L__BB0_19:
	shl.b32 	%r14, %r2, 1;
	mul.wide.s32 	%rd35, %r14, 4;
	add.s64 	%rd36, %rd6, %rd35;
	ld.global.u32 	%r15, [%rd36];
	setp.eq.s32 	%p19, %r15, 0;
	@%p19 bra 	$L__BB0_31;
	add.s64 	%rd38, %rd5, %rd35;
	ld.global.u32 	%r16, [%rd38];
	setp.eq.s32 	%p20, %r16, 0;
	@%p20 bra 	$L__BB0_31;
	cvt.u16.u32 	%rs7, %r1;
	mul.hi.u16 	%rs8, %rs7, -13107;
	shr.u16 	%rs9, %rs8, 2;
	cvt.u32.u16 	%r71, %rs9;
	mad.lo.s32 	%r69, %r71, -5, %r1;
	add.s32 	%r47, %r15, -1;
	setp.gt.s32 	%p21, %r47, %r71;
	setp.gt.u32 	%p22, %r1, 24;
	or.pred  	%p23, %p21, %p22;
	add.s32 	%r48, %r16, -1;
	setp.lt.s32 	%p24, %r69, %r48;
	or.pred  	%p25, %p23, %p24;
	@%p25 bra 	$L__BB0_31;
	add.s64 	%rd40, %rd4, %rd35;
	ld.global.u32 	%r49, [%rd40];
	setp.ge.s32 	%p26, %r69, %r49;
	@%p26 bra 	$L__BB0_31;
	mad.lo.s32 	%r51, %r71, 5, %r69;
	mul.wide.s32 	%rd41, %r51, 4;
	add.s64 	%rd42, %rd7, %rd41;
	ld.global.f32 	%f17, [%rd42];
	mov.b32 	%r70, 0;
	bra.uni 	$L__BB0_29;
$L__BB0_24:
	shl.b32 	%r19, %r2, 1;
	mul.wide.s32 	%rd27, %r19, 4;
	add.s64 	%rd28, %rd6, %rd27;
	ld.global.u32 	%r20, [%rd28+4];
	setp.eq.s32 	%p11, %r20, 0;
	@%p11 bra 	$L__BB0_31;
	add.s64 	%rd30, %rd5, %rd27;
	ld.global.u32 	%r21, [%rd30+4];
	setp.eq.s32 	%p12, %r21, 0;
	@%p12 bra 	$L__BB0_31;
	cvt.u16.u32 	%rs3, %r1;
	mul.hi.u16 	%rs4, %rs3, -13107;
	shr.u16 	%rs5, %rs4, 2;
	cvt.u32.u16 	%r71, %rs5;
	mad.lo.s32 	%r69, %r71, -5, %r1;
	add.s32 	%r41, %r20, -1;
	setp.gt.s32 	%p13, %r41, %r71;
	setp.gt.u32 	%p14, %r1, 24;
	or.pred  	%p15, %p13, %p14;
	add.s32 	%r42, %r21, -1;
	setp.lt.s32 	%p16, %r69, %r42;
	or.pred  	%p17, %p15, %p16;
	@%p17 bra 	$L__BB0_31;
	add.s64 	%rd32, %rd4, %rd27;
	ld.global.u32 	%r43, [%rd32+4];
	setp.ge.s32 	%p18, %r69, %r43;
	@%p18 bra 	$L__BB0_31;
	mad.lo.s32 	%r45, %r71, 5, %r69;
	mul.wide.s32 	%rd33, %r45, 4;
	add.s64 	%rd34, %rd7, %rd33;
	ld.global.f32 	%f17, [%rd34];
	mov.b32 	%r70, 4;
$L__BB0_29:
	ld.param.u64 	%rd75, [_Z30compute_stacey_acoustic_kernelPfS_iiPiS0_S0_S0_S0_S0_S0_S_S_S0_S_iS__param_0];
	mad.lo.s32 	%r64, %r3, 5, %r71;
	mad.lo.s32 	%r65, %r64, 5, %r70;
	mad.lo.s32 	%r66, %r65, 5, %r69;
	add.s32 	%r67, %r66, -125;
	cvta.to.global.u64 	%rd59, %rd12;
	mul.wide.s32 	%rd60, %r67, 4;
	add.s64 	%rd61, %rd59, %rd60;
	ld.global.u32 	%r68, [%rd61];
	cvta.to.global.u64 	%rd62, %rd75;
	mul.wide.s32 	%rd63, %r68, 4;
	add.s64 	%rd64, %rd62, %rd63;
	ld.global.f32 	%f10, [%rd64+-4];
	cvta.to.global.u64 	%rd65, %rd13;
	add.s64 	%rd66, %rd65, %rd60;
	ld.global.f32 	%f11, [%rd66];
	div.rn.f32 	%f7, %f10, %f11;
	mad.lo.s32 	%r29, %r2, 25, %r1;
	cvta.to.global.u64 	%rd67, %rd11;
	mul.wide.s32 	%rd68, %r29, 4;
	add.s64 	%rd69, %rd67, %rd68;
	ld.global.f32 	%f12, [%rd69];
	mul.f32 	%f8, %f17, %f12;
	cvta.to.global.u64 	%rd70, %rd9;
	add.s64 	%rd71, %rd70, %rd63;
	neg.f32 	%f13, %f7;
	mul.f32 	%f14, %f8, %f13;
	atom.global.add.f32 	%f15, [%rd71+-4], %f14;
	setp.eq.s32 	%p43, %r31, 0;
	@%p43 bra 	$L__BB0_31;
	mul.f32 	%f16, %f7, %f8;
	cvta.to.global.u64 	%rd72, %rd14;
	add.s64 	%rd74, %rd72, %rd68;
	st.global.f32 	[%rd74], %f16;
$L__BB0_31:
	ret;

}


// ===== COMPILED SASS (sm_100) =====

	.target	sm_100

	.elftype	@"ET_EXEC"


//--------------------- .note.nv.tkinfo           --------------------------
	.section	.note.nv.tkinfo,"",@"SHT_NOTE"
	.sectionflags	@"SHF_NOTE_NV_TKINFO"
	.tkinfo
        /*0018*/ 	.word	0x00000002
        /*0030*/ 	.string	""
        /*0030*/ 	.string	"ptxas"
        /*0030*/ 	.string	"Cuda compilation tools, release 13.0, V13.0.88"
        /*0030*/ 	.string	"Build cuda_13.0.r13.0/compiler.36424714_0"
        /*0030*/ 	.string	"-arch sm_100 -m 64 "



//--------------------- .note.nv.cuinfo           --------------------------
	.section	.note.nv.cuinfo,"",@"SHT_NOTE"
	.sectionflags	@"SHF_NOTE_NV_CUINFO"
        /*0018*/ 	.short	0x0002
        /*001a*/ 	.short	0x0064
        /*001c*/ 	.short	0x0082
	.zero		2


//--------------------- .nv.info                  --------------------------
	.section	.nv.info,"",@"SHT_CUDA_INFO"
	.align	4


	//----- nvinfo : EIATTR_REGCOUNT
	.align		4
        /*0000*/ 	.byte	0x04, 0x2f
        /*0002*/ 	.short	(.L_1 - .L_0)
	.align		4
.L_0:
        /*0004*/ 	.word	index@(_Z30compute_stacey_acoustic_kernelPfS_iiPiS0_S0_S0_S0_S0_S0_S_S_S0_S_iS_)
        /*0008*/ 	.word	0x00000014


	//----- nvinfo : EIATTR_FRAME_SIZE
	.align		4
.L_1:
        /*000c*/ 	.byte	0x04, 0x11
        /*000e*/ 	.short	(.L_3 - .L_2)
	.align		4
.L_2:
        /*0010*/ 	.word	index@($__internal_0_$__cuda_sm3x_div_rn_noftz_f32_slowpath)
        /*0014*/ 	.word	0x00000000


	//----- nvinfo : EIATTR_FRAME_SIZE
	.align		4
.L_3:
        /*0018*/ 	.byte	0x04, 0x11
        /*001a*/ 	.short	(.L_5 - .L_4)
	.align		4
.L_4:
        /*001c*/ 	.word	index@(_Z30compute_stacey_acoustic_kernelPfS_iiPiS0_S0_S0_S0_S0_S0_S_S_S0_S_iS_)
        /*0020*/ 	.word	0x00000000


	//----- nvinfo : EIATTR_MIN_STACK_SIZE
	.align		4
.L_5:
        /*0024*/ 	.byte	0x04, 0x12
        /*0026*/ 	.short	(.L_7 - .L_6)
	.align		4
.L_6:
        /*0028*/ 	.word	index@(_Z30compute_stacey_acoustic_kernelPfS_iiPiS0_S0_S0_S0_S0_S0_S_S_S0_S_iS_)
        /*002c*/ 	.word	0x00000000
.L_7:


//--------------------- .nv.compat                --------------------------
	.section	.nv.compat,"",@"SHT_CUDA_COMPAT_INFO"
	.align	4
        /*0000*/ 	.byte	0x02, 0x09, 0x00, 0x00, 0x02, 0x02, 0x01, 0x00, 0x02, 0x05, 0x05, 0x00, 0x03, 0x07, 0x01, 0x01
        /*0010*/ 	.byte	0x02, 0x03, 0x00, 0x00, 0x02, 0x06, 0x01, 0x00, 0x04, 0x0b, 0x08, 0x00, 0x01, 0x00, 0x00, 0x00
        /*0020*/ 	.byte	0x00, 0x00, 0x00, 0x00


//--------------------- .nv.info._Z30compute_stacey_acoustic_kernelPfS_iiPiS0_S0_S0_S0_S0_S0_S_S_S0_S_iS_ --------------------------
	.section	.nv.info._Z30compute_stacey_acoustic_kernelPfS_iiPiS0_S0_S0_S0_S0_S0_S_S_S0_S_iS_,"",@"SHT_CUDA_INFO"
	.sectionflags	@""
	.align	4


	//----- nvinfo : EIATTR_CUDA_API_VERSION
	.align		4
        /*0000*/ 	.byte	0x04, 0x37
        /*0002*/ 	.short	(.L_9 - .L_8)
.L_8:
        /*0004*/ 	.word	0x00000082


	//----- nvinfo : EIATTR_KPARAM_INFO
	.align		4
.L_9:
        /*0008*/ 	.byte	0x04, 0x17
        /*000a*/ 	.short	(.L_11 - .L_10)
.L_10:
        /*000c*/ 	.word	0x00000000
        /*0010*/ 	.short	0x0010
        /*0012*/ 	.short	0x0078
        /*0014*/ 	.byte	0x00, 0xf5, 0x21, 0x00


	//----- nvinfo : EIATTR_KPARAM_INFO
	.align		4
.L_11:
        /*0018*/ 	.byte	0x04, 0x17
        /*001a*/ 	.short	(.L_13 - .L_12)
.L_12:
        /*001c*/ 	.word	0x00000000
        /*0020*/ 	.short	0x000f
        /*0022*/ 	.short	0x0070
        /*0024*/ 	.byte	0x00, 0xf0, 0x11, 0x00


	//----- nvinfo : EIATTR_KPARAM_INFO
	.align		4
.L_13:
        /*0028*/ 	.byte	0x04, 0x17
        /*002a*/ 	.short	(.L_15 - .L_14)
.L_14:
        /*002c*/ 	.word	0x00000000
        /*0030*/ 	.short	0x000e
        /*0032*/ 	.short	0x0068
        /*0034*/ 	.byte	0x00, 0xf5, 0x21, 0x00


	//----- nvinfo : EIATTR_KPARAM_INFO
	.align		4
.L_15:
        /*0038*/ 	.byte	0x04, 0x17
        /*003a*/ 	.short	(.L_17 - .L_16)
.L_16:
        /*003c*/ 	.word	0x00000000
        /*0040*/ 	.short	0x000d
        /*0042*/ 	.short	0x0060
        /*0044*/ 	.byte	0x00, 0xf5, 0x21, 0x00


	//----- nvinfo : EIATTR_KPARAM_INFO
	.align		4
.L_17:
        /*0048*/ 	.byte	0x04, 0x17
        /*004a*/ 	.short	(.L_19 - .L_18)
.L_18:
        /*004c*/ 	.word	0x00000000
        /*0050*/ 	.short	0x000c
        /*0052*/ 	.short	0x0058
        /*0054*/ 	.byte	0x00, 0xf5, 0x21, 0x00


	//----- nvinfo : EIATTR_KPARAM_INFO
	.align		4
.L_19:
        /*0058*/ 	.byte	0x04, 0x17
        /*005a*/ 	.short	(.L_21 - .L_20)
.L_20:
        /*005c*/ 	.word	0x00000000
        /*0060*/ 	.short	0x000b
        /*0062*/ 	.short	0x0050
        /*0064*/ 	.byte	0x00, 0xf5, 0x21, 0x00


	//----- nvinfo : EIATTR_KPARAM_INFO
	.align		4
.L_21:
        /*0068*/ 	.byte	0x04, 0x17
        /*006a*/ 	.short	(.L_23 - .L_22)
.L_22:
        /*006c*/ 	.word	0x00000000
        /*0070*/ 	.short	0x000a
        /*0072*/ 	.short	0x0048
        /*0074*/ 	.byte	0x00, 0xf5, 0x21, 0x00


	//----- nvinfo : EIATTR_KPARAM_INFO
	.align		4
.L_23:
        /*0078*/ 	.byte	0x04, 0x17
        /*007a*/ 	.short	(.L_25 - .L_24)
.L_24:
        /*007c*/ 	.word	0x00000000
        /*0080*/ 	.short	0x0009
        /*0082*/ 	.short	0x0040
        /*0084*/ 	.byte	0x00, 0xf5, 0x21, 0x00


	//----- nvinfo : EIATTR_KPARAM_INFO
	.align		4
.L_25:
        /*0088*/ 	.byte	0x04, 0x17
        /*008a*/ 	.short	(.L_27 - .L_26)
.L_26:
        /*008c*/ 	.word	0x00000000
        /*0090*/ 	.short	0x0008
        /*0092*/ 	.short	0x0038
        /*0094*/ 	.byte	0x00, 0xf5, 0x21, 0x00


	//----- nvinfo : EIATTR_KPARAM_INFO
	.align		4
.L_27:
        /*0098*/ 	.byte	0x04, 0x17
        /*009a*/ 	.short	(.L_29 - .L_28)
.L_28:
        /*009c*/ 	.word	0x00000000
        /*00a0*/ 	.short	0x0007
        /*00a2*/ 	.short	0x0030
        /*00a4*/ 	.byte	0x00, 0xf5, 0x21, 0x00


	//----- nvinfo : EIATTR_KPARAM_INFO
	.align		4
.L_29:
        /*00a8*/ 	.byte	0x04, 0x17
        /*00aa*/ 	.short	(.L_31 - .L_30)
.L_30:
        /*00ac*/ 	.word	0x00000000
        /*00b0*/ 	.short	0x0006
        /*00b2*/ 	.short	0x0028
        /*00b4*/ 	.byte	0x00, 0xf5, 0x21, 0x00


	//----- nvinfo : EIATTR_KPARAM_INFO
	.align		4
.L_31:
        /*00b8*/ 	.byte	0x04, 0x17
        /*00ba*/ 	.short	(.L_33 - .L_32)
.L_32:
        /*00bc*/ 	.word	0x00000000
        /*00c0*/ 	.short	0x0005
        /*00c2*/ 	.short	0x0020
        /*00c4*/ 	.byte	0x00, 0xf5, 0x21, 0x00


	//----- nvinfo : EIATTR_KPARAM_INFO
	.align		4
.L_33:
        /*00c8*/ 	.byte	0x04, 0x17
        /*00ca*/ 	.short	(.L_35 - .L_34)
.L_34:
        /*00cc*/ 	.word	0x00000000
        /*00d0*/ 	.short	0x0004
        /*00d2*/ 	.short	0x0018
        /*00d4*/ 	.byte	0x00, 0xf5, 0x21, 0x00


	//----- nvinfo : EIATTR_KPARAM_INFO
	.align		4
.L_35:
        /*00d8*/ 	.byte	0x04, 0x17
        /*00da*/ 	.short	(.L_37 - .L_36)
.L_36:
        /*00dc*/ 	.word	0x00000000
        /*00e0*/ 	.short	0x0003
        /*00e2*/ 	.short	0x0014
        /*00e4*/ 	.byte	0x00, 0xf0, 0x11, 0x00


	//----- nvinfo : EIATTR_KPARAM_INFO
	.align		4
.L_37:
        /*00e8*/ 	.byte	0x04, 0x17
        /*00ea*/ 	.short	(.L_39 - .L_38)
.L_38:
        /*00ec*/ 	.word	0x00000000
        /*00f0*/ 	.short	0x0002
        /*00f2*/ 	.short	0x0010
        /*00f4*/ 	.byte	0x00, 0xf0, 0x11, 0x00


	//----- nvinfo : EIATTR_KPARAM_INFO
	.align		4
.L_39:
        /*00f8*/ 	.byte	0x04, 0x17
        /*00fa*/ 	.short	(.L_41 - .L_40)
.L_40:
        /*00fc*/ 	.word	0x00000000
        /*0100*/ 	.short	0x0001
        /*0102*/ 	.short	0x0008
        /*0104*/ 	.byte	0x00, 0xf5, 0x21, 0x00


	//----- nvinfo : EIATTR_KPARAM_INFO
	.align		4
.L_41:
        /*0108*/ 	.byte	0x04, 0x17
        /*010a*/ 	.short	(.L_43 - .L_42)
.L_42:
        /*010c*/ 	.word	0x00000000
        /*0110*/ 	.short	0x0000
        /*0112*/ 	.short	0x0000
        /*0114*/ 	.byte	0x00, 0xf5, 0x21, 0x00


	//----- nvinfo : EIATTR_SPARSE_MMA_MASK
	.align		4
.L_43:
        /*0118*/ 	.byte	0x03, 0x50
        /*011a*/ 	.short	0x0000


	//----- nvinfo : EIATTR_MAXREG_COUNT
	.align		4
        /*011c*/ 	.byte	0x03, 0x1b
        /*011e*/ 	.short	0x00ff


	//----- nvinfo : EIATTR_MERCURY_ISA_VERSION
	.align		4
        /*0120*/ 	.byte	0x03, 0x5f
        /*0122*/ 	.short	0x0101


	//----- nvinfo : EIATTR_VRC_CTA_INIT_COUNT
	.align		4
        /*0124*/ 	.byte	0x02, 0x4a
	.zero		1
	.zero		1


	//----- nvinfo : EIATTR_EXIT_INSTR_OFFSETS
	.align		4
        /*0128*/ 	.byte	0x04, 0x1c
        /*012a*/ 	.short	(.L_45 - .L_44)


	//   ....[0]....
.L_44:
        /*012c*/ 	.word	0x00000070


	//   ....[1]....
        /*0130*/ 	.word	0x000001b0


	//   ....[2]....
        /*0134*/ 	.word	0x00000200


	//   ....[3]....
        /*0138*/ 	.word	0x000002a0


	//   ....[4]....
        /*013c*/ 	.word	0x00000300


	//   ....[5]....
        /*0140*/ 	.word	0x000003c0


	//   ....[6]....
        /*0144*/ 	.word	0x00000410


	//   ....[7]....
        /*0148*/ 	.word	0x000004b0


	//   ....[8]....
        /*014c*/ 	.word	0x00000510


	//   ....[9]....
        /*0150*/ 	.word	0x00000640


	//   ....[10]....
        /*0154*/ 	.word	0x00000700


	//   ....[11]....
        /*0158*/ 	.word	0x00000750


	//   ....[12]....
        /*015c*/ 	.word	0x000007f0


	//   ....[13]....
        /*0160*/ 	.word	0x00000850


	//   ....[14]....
        /*0164*/ 	.word	0x00000910


	//   ....[15]....
        /*0168*/ 	.word	0x00000960


	//   ....[16]....
        /*016c*/ 	.word	0x00000a00


	//   ....[17]....
        /*0170*/ 	.word	0x00000a60


	//   ....[18]....
        /*0174*/ 	.word	0x00000d10


	//   ....[19]....
        /*0178*/ 	.word	0x00000d60


	//----- nvinfo : EIATTR_INDIRECT_BRANCH_TARGETS
	.align		4
.L_45:
        /*017c*/ 	.byte	0x04, 0x34
        /*017e*/ 	.short	(.L_47 - .L_46)


	//   ....[0]....
.L_46:
        /*0180*/ 	.word	.L_x_16@srel
        /*0184*/ 	.short	0x0
        /*0186*/ 	.short	0x0
        /*0188*/ 	.word	0x3
        /*018c*/ 	.word	.L_x_17@srel
        /*0190*/ 	.word	.L_x_18@srel
        /*0194*/ 	.word	.L_x_1@srel


	//   ....[1]....
        /*0198*/ 	.word	.L_x_20@srel
        /*019c*/ 	.short	0x0
        /*019e*/ 	.short	0x0
        /*01a0*/ 	.word	0x4
        /*01a4*/ 	.word	.L_x_21@srel
        /*01a8*/ 	.word	.L_x_22@srel
        /*01ac*/ 	.word	.L_x_23@srel
        /*01b0*/ 	.word	.L_x_1@srel


	//----- nvinfo : EIATTR_CRS_STACK_SIZE
	.align		4
.L_47:
        /*01b4*/ 	.byte	0x04, 0x1e
        /*01b6*/ 	.short	(.L_49 - .L_48)
.L_48:
        /*01b8*/ 	.word	0x00000000


	//----- nvinfo : EIATTR_CBANK_PARAM_SIZE
	.align		4
.L_49:
        /*01bc*/ 	.byte	0x03, 0x19
        /*01be*/ 	.short	0x0080


	//----- nvinfo : EIATTR_PARAM_CBANK
	.align		4
        /*01c0*/ 	.byte	0x04, 0x0a
        /*01c2*/ 	.short	(.L_51 - .L_50)
	.align		4
.L_50:
        /*01c4*/ 	.word	index@(.nv.constant0._Z30compute_stacey_acoustic_kernelPfS_iiPiS0_S0_S0_S0_S0_S0_S_S_S0_S_iS_)
        /*01c8*/ 	.short	0x0380
        /*01ca*/ 	.short	0x0080


	//----- nvinfo : EIATTR_SW_WAR
	.align		4
.L_51:
        /*01cc*/ 	.byte	0x04, 0x36
        /*01ce*/ 	.short	(.L_53 - .L_52)
.L_52:
        /*01d0*/ 	.word	0x00000008
.L_53:


//--------------------- .nv.callgraph             --------------------------
	.section	.nv.callgraph,"",@"SHT_CUDA_CALLGRAPH"
	.align	4
	.sectionentsize	8
	.align		4
        /*0000*/ 	.word	0x00000000
	.align		4
        /*0004*/ 	.word	0xffffffff
	.align		4
        /*0008*/ 	.word	0x00000000
	.align		4
        /*000c*/ 	.word	0xfffffffe
	.align		4
        /*0010*/ 	.word	0x00000000
	.align		4
        /*0014*/ 	.word	0xfffffffd
	.align		4
        /*0018*/ 	.word	0x00000000
	.align		4
        /*001c*/ 	.word	0xfffffffc


//--------------------- .nv.constant2._Z30compute_stacey_acoustic_kernelPfS_iiPiS0_S0_S0_S0_S0_S0_S_S_S0_S_iS_ --------------------------
	.section	.nv.constant2._Z30compute_stacey_acoustic_kernelPfS_iiPiS0_S0_S0_S0_S0_S0_S_S_S0_S_iS_,"a",@progbits
	.sectionflags	@""
	.align	4
.nv.constant2._Z30compute_stacey_acoustic_kernelPfS_iiPiS0_S0_S0_S0_S0_S0_S_S_S0_S_iS_:
        /*0000*/ 	.byte	0x70, 0x03, 0x00, 0x00, 0x60, 0x01, 0x00, 0x00, 0xc0, 0x0a, 0x00, 0x00, 0xb0, 0x06, 0x00, 0x00
        /*0010*/ 	.byte	0xc0, 0x08, 0x00, 0x00, 0xe0, 0x05, 0x00, 0x00, 0xc0, 0x0a, 0x00, 0x00


//--------------------- .text._Z30compute_stacey_acoustic_kernelPfS_iiPiS0_S0_S0_S0_S0_S0_S_S_S0_S_iS_ --------------------------
	.section	.text._Z30compute_stacey_acoustic_kernelPfS_iiPiS0_S0_S0_S0_S0_S0_S_S_S0_S_iS_,"ax",@progbits
	.align	128
        .global         _Z30compute_stacey_acoustic_kernelPfS_iiPiS0_S0_S0_S0_S0_S0_S_S_S0_S_iS_
        .type           _Z30compute_stacey_acoustic_kernelPfS_iiPiS0_S0_S0_S0_S0_S0_S_S_S0_S_iS_,@function
        .size           _Z30compute_stacey_acoustic_kernelPfS_iiPiS0_S0_S0_S0_S0_S0_S_S_S0_S_iS_,(.L_x_25 - _Z30compute_stacey_acoustic_kernelPfS_iiPiS0_S0_S0_S0_S0_S0_S_S_S0_S_iS_)
        .other          _Z30compute_stacey_acoustic_kernelPfS_iiPiS0_S0_S0_S0_S0_S0_S_S_S0_S_iS_,@"STO_CUDA_ENTRY STV_DEFAULT"
_Z30compute_stacey_acoustic_kernelPfS_iiPiS0_S0_S0_S0_S0_S0_S_S_S0_S_iS_:
.text._Z30compute_stacey_acoustic_kernelPfS_iiPiS0_S0_S0_S0_S0_S0_S_S_S0_S_iS_:
[----:B------:R-:W-:Y:S01]  /*0000*/  LDC R1, c[0x0][0x37c] ;  /* 0x0000df00ff017b82 */ /* 0x000fe20000000800 */
[----:B------:R-:W0:Y:S07]  /*0010*/  S2R R3, SR_CTAID.Y ;  /* 0x0000000000037919 */ /* 0x000e2e0000002600 */
[----:B------:R-:W0:Y:S01]  /*0020*/  S2UR UR4, SR_CTAID.X ;  /* 0x00000000000479c3 */ /* 0x000e220000002500 */
[----:B------:R-:W1:Y:S07]  /*0030*/  LDCU UR5, c[0x0][0x394] ;  /* 0x00007280ff0577ac */ /* 0x000e6e0008000800 */
[----:B------:R-:W0:Y:S02]  /*0040*/  LDC R2, c[0x0][0x370] ;  /* 0x0000dc00ff027b82 */ /* 0x000e240000000800 */
[----:B0-----:R-:W-:-:S05]  /*0050*/  IMAD R2, R2, R3, UR4 ;  /* 0x0000000402027e24 */ /* 0x001fca000f8e0203 */
[----:B-1----:R-:W-:-:S13]  /*0060*/  ISETP.GE.AND P0, PT, R2, UR5, PT ;  /* 0x0000000502007c0c */ /* 0x002fda000bf06270 */
[----:B------:R-:W-:Y:S05]  /*0070*/  @P0 EXIT ;  /* 0x000000000000094d */ /* 0x000fea0003800000 */
[----:B------:R-:W0:Y:S01]  /*0080*/  LDC.64 R6, c[0x0][0x398] ;  /* 0x0000e600ff067b82 */ /* 0x000e220000000a00 */
[----:B------:R-:W1:Y:S07]  /*0090*/  LDCU.64 UR4, c[0x0][0x358] ;  /* 0x00006b00ff0477ac */ /* 0x000e6e0008000a00 */
[----:B------:R-:W2:Y:S01]  /*00a0*/  LDC R3, c[0x0][0x390] ;  /* 0x0000e400ff037b82 */ /* 0x000ea20000000800 */
[----:B0-----:R-:W-:-:S05]  /*00b0*/  IMAD.WIDE R6, R2, 0x4, R6 ;  /* 0x0000000402067825 */ /* 0x001fca00078e0206 */
[----:B-1----:R0:W5:Y:S01]  /*00c0*/  LDG.E R0, desc[UR4][R6.64] ;  /* 0x0000000406007981 */ /* 0x002162000c1e1900 */
[----:B--2---:R-:W-:Y:S01]  /*00d0*/  ISETP.GT.AND P0, PT, R3, 0x5, PT ;  /* 0x000000050300780c */ /* 0x004fe20003f04270 */
[----:B------:R-:W1:-:S12]  /*00e0*/  S2R R5, SR_TID.X ;  /* 0x0000000000057919 */ /* 0x000e580000002100 */
[----:B0-----:R-:W-:Y:S05]  /*00f0*/  @P0 BRA `(.L_x_0) ;  /* 0x0000000400200947 */ /* 0x001fea0003800000 */
[----:B------:R-:W-:-:S05]  /*0100*/  VIADD R3, R3, 0xfffffffc ;  /* 0xfffffffc03037836 */ /* 0x000fca0000000000 */
[----:B------:R-:W-:-:S05]  /*0110*/  VIMNMX.U32 R3, PT, PT, R3, 0x2, PT ;  /* 0x0000000203037848 */ /* 0x000fca0003fe0000 */
[----:B------:R-:W-:-:S04]  /*0120*/  IMAD.SHL.U32 R3, R3, 0x4, RZ ;  /* 0x0000000403037824 */ /* 0x000fc800078e00ff */
[----:B------:R-:W0:Y:S02]  /*0130*/  LDC R6, c[0x2][R3] ;  /* 0x0080000003067b82 */ /* 0x000e240000000800 */
[----:B0-----:R-:W-:-:S04]  /*0140*/  SHF.R.S32.HI R7, RZ, 0x1f, R6 ;  /* 0x0000001fff077819 */ /* 0x001fc80000011406 */
.L_x_16:
[----:B------:R-:W-:Y:S05]  /*0150*/  BRX R6 -0x160                                                                                 (*"BRANCH_TARGETS .L_x_17,.L_x_18,.L_x_1"*) ;  /* 0xfffffffc06a87949 */ /* 0x000fea000383ffff */
.L_x_18:
[----:B------:R-:W0:Y:S01]  /*0160*/  LDC.64 R6, c[0x0][0x3a0] ;  /* 0x0000e800ff067b82 */ /* 0x000e220000000a00 */
[----:B------:R-:W-:-:S04]  /*0170*/  IMAD.SHL.U32 R3, R2, 0x2, RZ ;  /* 0x0000000202037824 */ /* 0x000fc800078e00ff */
[----:B0-----:R-:W-:-:S05]  /*0180*/  IMAD.WIDE R6, R3, 0x4, R6 ;  /* 0x0000000403067825 */ /* 0x001fca00078e0206 */
[----:B------:R-:W2:Y:S02]  /*0190*/  LDG.E R4, desc[UR4][R6.64+0x4] ;  /* 0x0000040406047981 */ /* 0x000ea4000c1e1900 */
[----:B--2---:R-:W-:-:S13]  /*01a0*/  ISETP.NE.AND P0, PT, R4, RZ, PT ;  /* 0x000000ff0400720c */ /* 0x004fda0003f05270 */
[----:B------:R-:W-:Y:S05]  /*01b0*/  @!P0 EXIT ;  /* 0x000000000000894d */ /* 0x000fea0003800000 */
[----:B------:R-:W0:Y:S02]  /*01c0*/  LDC.64 R6, c[0x0][0x3b0] ;  /* 0x0000ec00ff067b82 */ /* 0x000e240000000a00 */
[----:B0-----:R-:W-:-:S06]  /*01d0*/  IMAD.WIDE R6, R3, 0x4, R6 ;  /* 0x0000000403067825 */ /* 0x001fcc00078e0206 */
[----:B------:R-:W2:Y:S02]  /*01e0*/  LDG.E R6, desc[UR4][R6.64+0x4] ;  /* 0x0000040406067981 */ /* 0x000ea4000c1e1900 */
[----:B--2---:R-:W-:-:S13]  /*01f0*/  ISETP.NE.AND P0, PT, R6, RZ, PT ;  /* 0x000000ff0600720c */ /* 0x004fda0003f05270 */
[----:B------:R-:W-:Y:S05]  /*0200*/  @!P0 EXIT ;  /* 0x000000000000894d */ /* 0x000fea0003800000 */
[C---:B-1----:R-:W-:Y:S02]  /*0210*/  LOP3.LUT R7, R5.reuse, 0xffff, RZ, 0xc0, !PT ;  /* 0x0000ffff05077812 */ /* 0x042fe400078ec0ff */
[----:B------:R-:W-:Y:S02]  /*0220*/  ISETP.GT.U32.AND P0, PT, R5, 0x18, PT ;  /* 0x000000180500780c */ /* 0x000fe40003f04070 */
[----:B------:R-:W-:Y:S01]  /*0230*/  IADD3 R9, PT, PT, R6, -0x1, RZ ;  /* 0xffffffff06097810 */ /* 0x000fe20007ffe0ff */
[----:B------:R-:W-:-:S05]  /*0240*/  IMAD R7, R7, 0xcccd, RZ ;  /* 0x0000cccd07077824 */ /* 0x000fca00078e02ff */
[----:B------:R-:W-:Y:S01]  /*0250*/  SHF.R.U32.HI R10, RZ, 0x12, R7 ;  /* 0x00000012ff0a7819 */ /* 0x000fe20000011607 */
[----:B------:R-:W-:-:S04]  /*0260*/  VIADD R7, R4, 0xffffffff ;  /* 0xffffffff04077836 */ /* 0x000fc80000000000 */
[----:B------:R-:W-:Y:S01]  /*0270*/  IMAD R4, R10, -0x5, R5 ;  /* 0xfffffffb0a047824 */ /* 0x000fe200078e0205 */
[----:B------:R-:W-:-:S04]  /*0280*/  ISETP.GT.OR P0, PT, R7, R10, P0 ;  /* 0x0000000a0700720c */ /* 0x000fc80000704670 */
[----:B------:R-:W-:-:S13]  /*0290*/  ISETP.LT.OR P0, PT, R4, R9, P0 ;  /* 0x000000090400720c */ /* 0x000fda0000701670 */
[----:B------:R-:W-:Y:S05]  /*02a0*/  @P0 EXIT ;  /* 0x000000000000094d */ /* 0x000fea0003800000 */
[----:B------:R-:W0:Y:S02]  /*02b0*/  LDC.64 R6, c[0x0][0x3b8] ;  /* 0x0000ee00ff067b82 */ /* 0x000e240000000a00 */
[----:B0-----:R-:W-:-:S06]  /*02c0*/  IMAD.WIDE R6, R3, 0x4, R6 ;  /* 0x0000000403067825 */ /* 0x001fcc00078e0206 */
[----:B------:R-:W2:Y:S01]  /*02d0*/  LDG.E R6, desc[UR4][R6.64+0x4] ;  /* 0x0000040406067981 */ /* 0x000ea2000c1e1900 */
[----:B------:R-:W-:-:S05]  /*02e0*/  IMAD.MOV.U32 R3, RZ, RZ, R4 ;  /* 0x000000ffff037224 */ /* 0x000fca00078e0004 */
[----:B--2---:R-:W-:-:S13]  /*02f0*/  ISETP.GE.AND P0, PT, R3, R6, PT ;  /* 0x000000060300720c */ /* 0x004fda0003f06270 */
[----:B------:R-:W-:Y:S05]  /*0300*/  @P0 EXIT ;  /* 0x000000000000094d */ /* 0x000fea0003800000 */
[----:B------:R-:W0:Y:S01]  /*0310*/  LDC.64 R8, c[0x0][0x3d8] ;  /* 0x0000f600ff087b82 */ /* 0x000e220000000a00 */
[----:B------:R-:W-:-:S04]  /*0320*/  IMAD R7, R10, 0x5, R3 ;  /* 0x000000050a077824 */ /* 0x000fc800078e0203 */
[----:B0-----:R-:W-:-:S05]  /*0330*/  IMAD.WIDE R8, R7, 0x4, R8 ;  /* 0x0000000407087825 */ /* 0x001fca00078e0208 */
[----:B------:R0:W5:Y:S01]  /*0340*/  LDG.E R4, desc[UR4][R8.64] ;  /* 0x0000000408047981 */ /* 0x000162000c1e1900 */
[----:B------:R-:W-:Y:S01]  /*0350*/  IMAD.MOV.U32 R6, RZ, RZ, 0x4 ;  /* 0x00000004ff067424 */ /* 0x000fe200078e00ff */
[----:B------:R-:W-:Y:S06]  /*0360*/  BRA `(.L_x_1) ;  /* 0x0000000400d47947 */ /* 0x000fec0003800000 */
.L_x_17:
        /* <DEDUP_REMOVED lines=11> */
[----:B-1----:R-:W-:Y:S01]  /*0420*/  LOP3.LUT R4, R5, 0xffff, RZ, 0xc0, !PT ;  /* 0x0000ffff05047812 */ /* 0x002fe200078ec0ff */
[----:B------:R-:W-:Y:S01]  /*0430*/  VIADD R6, R6, 0xffffffff ;  /* 0xffffffff06067836 */ /* 0x000fe20000000000 */
[----:B------:R-:W-:Y:S02]  /*0440*/  IADD3 R3, PT, PT, R3, -0x1, RZ ;  /* 0xffffffff03037810 */ /* 0x000fe40007ffe0ff */
[----:B------:R-:W-:Y:S01]  /*0450*/  ISETP.GT.U32.AND P0, PT, R5, 0x18, PT ;  /* 0x000000180500780c */ /* 0x000fe20003f04070 */
[----:B------:R-:W-:-:S05]  /*0460*/  IMAD R4, R4, 0xcccd, RZ ;  /* 0x0000cccd04047824 */ /* 0x000fca00078e02ff */
[----:B------:R-:W-:-:S04]  /*0470*/  SHF.R.U32.HI R10, RZ, 0x12, R4 ;  /* 0x00000012ff0a7819 */ /* 0x000fc80000011604 */
[----:B------:R-:W-:Y:S01]  /*0480*/  ISETP.GT.OR P0, PT, R3, R10, P0 ;  /* 0x0000000a0300720c */ /* 0x000fe20000704670 */
[----:B------:R-:W-:-:S05]  /*0490*/  IMAD R11, R10, -0x5, R5 ;  /* 0xfffffffb0a0b7824 */ /* 0x000fca00078e0205 */
        /* <DEDUP_REMOVED lines=12> */
[----:B------:R-:W-:Y:S01]  /*0560*/  IMAD.MOV.U32 R6, RZ, RZ, RZ ;  /* 0x000000ffff067224 */ /* 0x000fe200078e00ff */
[----:B------:R-:W-:Y:S06]  /*0570*/  BRA `(.L_x_1) ;  /* 0x0000000400507947 */ /* 0x000fec0003800000 */
.L_x_0:
[----:B------:R-:W-:-:S04]  /*0580*/  MOV R4, 0xfffffffa ;  /* 0xfffffffa00047802 */ /* 0x000fc80000000f00 */
[----:B------:R-:W-:-:S05]  /*0590*/  VIADDMNMX.U32 R3, R3, R4, 0x3, PT ;  /* 0x0000000303037446 */ /* 0x000fca0003800004 */
[----:B------:R-:W-:-:S04]  /*05a0*/  IMAD.SHL.U32 R3, R3, 0x4, RZ ;  /* 0x0000000403037824 */ /* 0x000fc800078e00ff */
[----:B------:R-:W0:Y:S02]  /*05b0*/  LDC R6, c[0x2][R3+0xc] ;  /* 0x0080030003067b82 */ /* 0x000e240000000800 */
[----:B0-----:R-:W-:-:S04]  /*05c0*/  SHF.R.S32.HI R7, RZ, 0x1f, R6 ;  /* 0x0000001fff077819 */ /* 0x001fc80000011406 */
.L_x_20:
[----:B------:R-:W-:Y:S05]  /*05d0*/  BRX R6 -0x5e0                                                                                 (*"BRANCH_TARGETS .L_x_21,.L_x_22,.L_x_23,.L_x_1"*) ;  /* 0xfffffff806887949 */ /* 0x000fea000383ffff */
.L_x_23:
[----:B-1----:R-:W-:-:S05]  /*05e0*/  LOP3.LUT R3, R5, 0xffff, RZ, 0xc0, !PT ;  /* 0x0000ffff05037812 */ /* 0x002fca00078ec0ff */
[----:B------:R-:W-:-:S05]  /*05f0*/  IMAD R3, R3, 0x3334, RZ ;  /* 0x0000333403037824 */ /* 0x000fca00078e02ff */
[----:B------:R-:W-:-:S05]  /*0600*/  SHF.R.U32.HI R3, RZ, 0x10, R3 ;  /* 0x00000010ff037819 */ /* 0x000fca0000011603 */
[----:B------:R-:W-:-:S05]  /*0610*/  IMAD R6, R3, -0x5, R5 ;  /* 0xfffffffb03067824 */ /* 0x000fca00078e0205 */
[----:B------:R-:W-:-:S04]  /*0620*/  ISETP.GT.U32.AND P0, PT, R6, 0x4, PT ;  /* 0x000000040600780c */ /* 0x000fc80003f04070 */
[----:B------:R-:W-:-:S13]  /*0630*/  ISETP.GT.U32.OR P0, PT, R5, 0x18, P0 ;  /* 0x000000180500780c */ /* 0x000fda0000704470 */
[----:B------:R-:W-:Y:S05]  /*0640*/  @P0 EXIT ;  /* 0x000000000000094d */ /* 0x000fea0003800000 */
[----:B------:R-:W0:Y:S01]  /*0650*/  LDC.64 R8, c[0x0][0x3d8] ;  /* 0x0000f600ff087b82 */ /* 0x000e220000000a00 */
[----:B------:R-:W-:-:S04]  /*0660*/  IMAD R7, R3, 0x5, R6 ;  /* 0x0000000503077824 */ /* 0x000fc800078e0206 */
[----:B0-----:R-:W-:-:S05]  /*0670*/  IMAD.WIDE.U32 R8, R7, 0x4, R8 ;  /* 0x0000000407087825 */ /* 0x001fca00078e0008 */
[----:B------:R4:W5:Y:S01]  /*0680*/  LDG.E R4, desc[UR4][R8.64] ;  /* 0x0000000408047981 */ /* 0x000962000c1e1900 */
[----:B------:R-:W-:Y:S01]  /*0690*/  IMAD.MOV.U32 R10, RZ, RZ, RZ ;  /* 0x000000ffff0a7224 */ /* 0x000fe200078e00ff */
[----:B------:R-:W-:Y:S06]  /*06a0*/  BRA `(.L_x_1) ;  /* 0x0000000400047947 */ /* 0x000fec0003800000 */
.L_x_21:
        /* <DEDUP_REMOVED lines=33> */
.L_x_22:
[----:B------:R-:W0:Y:S01]  /*08c0*/  LDC.64 R6, c[0x0][0x3a8] ;  /* 0x0000ea00ff067b82 */ /* 0x000e220000000a00 */
[----:B------:R-:W-:-:S05]  /*08d0*/  SHF.L.U32 R9, R2, 0x1, RZ ;  /* 0x0000000102097819 */ /* 0x000fca00000006ff */
        /* <DEDUP_REMOVED lines=11> */
[----:B------:R-:W-:Y:S01]  /*0990*/  ISETP.GT.U32.AND P0, PT, R5, 0x18, PT ;  /* 0x000000180500780c */ /* 0x000fe20003f04070 */
[----:B------:R-:W-:Y:S02]  /*09a0*/  VIADD R6, R6, 0xffffffff ;  /* 0xffffffff06067836 */ /* 0x000fe40000000000 */
        /* <DEDUP_REMOVED lines=16> */
[----:B------:R-:W-:-:S07]  /*0ab0*/  HFMA2 R3, -RZ, RZ, 0, 2.384185791015625e-07 ;  /* 0x00000004ff037431 */ /* 0x000fce00000001ff */
.L_x_1:
[----:B0-234-:R-:W0:Y:S01]  /*0ac0*/  LDC.64 R8, c[0x0][0x3e0] ;  /* 0x0000f800ff087b82 */ /* 0x01de220000000a00 */
[----:B-----5:R-:W-:-:S04]  /*0ad0*/  IMAD R0, R0, 0x5, R10 ;  /* 0x0000000500007824 */ /* 0x020fc800078e020a */
[----:B------:R-:W-:-:S03]  /*0ae0*/  IMAD R3, R0, 0x5, R3 ;  /* 0x0000000500037824 */ /* 0x000fc600078e0203 */
[----:B------:R-:W2:Y:S01]  /*0af0*/  LDC.64 R10, c[0x0][0x3e8] ;  /* 0x0000fa00ff0a7b82 */ /* 0x000ea20000000a00 */
[----:B------:R-:W-:-:S04]  /*0b00*/  IMAD R3, R3, 0x5, R6 ;  /* 0x0000000503037824 */ /* 0x000fc800078e0206 */
[----:B------:R-:W-:-:S04]  /*0b10*/  VIADD R3, R3, 0xffffff83 ;  /* 0xffffff8303037836 */ /* 0x000fc80000000000 */
[C---:B0-----:R-:W-:Y:S02]  /*0b20*/  IMAD.WIDE R6, R3.reuse, 0x4, R8 ;  /* 0x0000000403067825 */ /* 0x041fe400078e0208 */
[----:B------:R-:W0:Y:S04]  /*0b30*/  LDC.64 R8, c[0x0][0x380] ;  /* 0x0000e000ff087b82 */ /* 0x000e280000000a00 */
[----:B------:R-:W0:Y:S01]  /*0b40*/  LDG.E R6, desc[UR4][R6.64] ;  /* 0x0000000406067981 */ /* 0x000e22000c1e1900 */
[----:B--2---:R-:W-:-:S06]  /*0b50*/  IMAD.WIDE R10, R3, 0x4, R10 ;  /* 0x00000004030a7825 */ /* 0x004fcc00078e020a */
[----:B------:R-:W2:Y:S01]  /*0b60*/  LDG.E R11, desc[UR4][R10.64] ;  /* 0x000000040a0b7981 */ /* 0x000ea2000c1e1900 */
[----:B0-----:R-:W-:-:S05]  /*0b70*/  IMAD.WIDE R8, R6, 0x4, R8 ;  /* 0x0000000406087825 */ /* 0x001fca00078e0208 */
[----:B------:R-:W3:Y:S01]  /*0b80*/  LDG.E R0, desc[UR4][R8.64+-0x4] ;  /* 0xfffffc0408007981 */ /* 0x000ee2000c1e1900 */
[----:B------:R-:W-:Y:S01]  /*0b90*/  BSSY.RECONVERGENT B0, `(.L_x_2) ;  /* 0x000000c000007945 */ /* 0x000fe20003800200 */
[----:B--2---:R-:W0:Y:S02]  /*0ba0*/  MUFU.RCP R3, R11 ;  /* 0x0000000b00037308 */ /* 0x004e240000001000 */
[----:B0-----:R-:W-:-:S04]  /*0bb0*/  FFMA R12, -R11, R3, 1 ;  /* 0x3f8000000b0c7423 */ /* 0x001fc80000000103 */
[----:B------:R-:W-:Y:S02]  /*0bc0*/  FFMA R3, R3, R12, R3 ;  /* 0x0000000c03037223 */ /* 0x000fe40000000003 */
[----:B---3--:R-:W0:Y:S02]  /*0bd0*/  FCHK P0, R0, R11 ;  /* 0x0000000b00007302 */ /* 0x008e240000000000 */
[----:B------:R-:W-:-:S04]  /*0be0*/  FFMA R12, R0, R3, RZ ;  /* 0x00000003000c7223 */ /* 0x000fc800000000ff */
[----:B------:R-:W-:-:S04]  /*0bf0*/  FFMA R7, -R11, R12, R0 ;  /* 0x0000000c0b077223 */ /* 0x000fc80000000100 */
[----:B------:R-:W-:Y:S01]  /*0c00*/  FFMA R12, R3, R7, R12 ;  /* 0x00000007030c7223 */ /* 0x000fe2000000000c */
[----:B0-----:R-:W-:Y:S06]  /*0c10*/  @!P0 BRA `(.L_x_3) ;  /* 0x00000000000c8947 */ /* 0x001fec0003800000 */
[----:B------:R-:W-:-:S07]  /*0c20*/  MOV R8, 0xc40 ;  /* 0x00000c4000087802 */ /* 0x000fce0000000f00 */
[----:B-1----:R-:W-:Y:S05]  /*0c30*/  CALL.REL.NOINC `($__internal_0_$__cuda_sm3x_div_rn_noftz_f32_slowpath) ;  /* 0x00000000004c7944 */ /* 0x002fea0003c00000 */
[----:B------:R-:W-:-:S07]  /*0c40*/  IMAD.MOV.U32 R12, RZ, RZ, R0 ;  /* 0x000000ffff0c7224 */ /* 0x000fce00078e0000 */
.L_x_3:
[----:B------:R-:W-:Y:S05]  /*0c50*/  BSYNC.RECONVERGENT B0 ;  /* 0x0000000000007941 */ /* 0x000fea0003800200 */
.L_x_2:
[----:B------:R-:W0:Y:S01]  /*0c60*/  LDC.64 R8, c[0x0][0x3d0] ;  /* 0x0000f400ff087b82 */ /* 0x000e220000000a00 */
[----:B-1----:R-:W-:Y:S01]  /*0c70*/  IMAD R5, R2, 0x19, R5 ;  /* 0x0000001902057824 */ /* 0x002fe200078e0205 */
[----:B------:R-:W1:Y:S03]  /*0c80*/  LDCU UR6, c[0x0][0x3f0] ;  /* 0x00007e00ff0677ac */ /* 0x000e660008000800 */
[----:B0-----:R-:W-:-:S03]  /*0c90*/  IMAD.WIDE R2, R5, 0x4, R8 ;  /* 0x0000000405027825 */ /* 0x001fc600078e0208 */
[----:B------:R-:W0:Y:S03]  /*0ca0*/  LDC.64 R8, c[0x0][0x388] ;  /* 0x0000e200ff087b82 */ /* 0x000e260000000a00 */
[----:B------:R-:W2:Y:S01]  /*0cb0*/  LDG.E R3, desc[UR4][R2.64] ;  /* 0x0000000402037981 */ /* 0x000ea2000c1e1900 */
[----:B-1----:R-:W-:Y:S01]  /*0cc0*/  ISETP.NE.AND P0, PT, RZ, UR6, PT ;  /* 0x00000006ff007c0c */ /* 0x002fe2000bf05270 */
[----:B0-----:R-:W-:-:S04]  /*0cd0*/  IMAD.WIDE R6, R6, 0x4, R8 ;  /* 0x0000000406067825 */ /* 0x001fc800078e0208 */
[----:B--2---:R-:W-:-:S04]  /*0ce0*/  FMUL R11, R3, R4 ;  /* 0x00000004030b7220 */ /* 0x004fc80000400000 */
[----:B------:R-:W-:-:S05]  /*0cf0*/  FMUL R9, R11, -R12 ;  /* 0x8000000c0b097220 */ /* 0x000fca0000400000 */
[----:B------:R0:W-:Y:S01]  /*0d00*/  REDG.E.ADD.F32.FTZ.RN.STRONG.GPU desc[UR4][R6.64+-0x4], R9 ;  /* 0xfffffc09060079a6 */ /* 0x0001e2000c12f304 */
[----:B------:R-:W-:Y:S05]  /*0d10*/  @!P0 EXIT ;  /* 0x000000000000894d */ /* 0x000fea0003800000 */
[----:B------:R-:W1:Y:S01]  /*0d20*/  LDC.64 R2, c[0x0][0x3f8] ;  /* 0x0000fe00ff027b82 */ /* 0x000e620000000a00 */
[----:B0-----:R-:W-:Y:S01]  /*0d30*/  FMUL R7, R11, R12 ;  /* 0x0000000c0b077220 */ /* 0x001fe20000400000 */
[----:B-1----:R-:W-:-:S05]  /*0d40*/  IMAD.WIDE R2, R5, 0x4, R2 ;  /* 0x0000000405027825 */ /* 0x002fca00078e0202 */
[----:B------:R-:W-:Y:S01]  /*0d50*/  STG.E desc[UR4][R2.64], R7 ;  /* 0x0000000702007986 */ /* 0x000fe2000c101904 */
[----:B------:R-:W-:Y:S05]  /*0d60*/  EXIT ;  /* 0x000000000000794d */ /* 0x000fea0003800000 */
        .weak           $__internal_0_$__cuda_sm3x_div_rn_noftz_f32_slowpath
        .type           $__internal_0_$__cuda_sm3x_div_rn_noftz_f32_slowpath,@function
        .size           $__internal_0_$__cuda_sm3x_div_rn_noftz_f32_slowpath,(.L_x_25 - $__internal_0_$__cuda_sm3x_div_rn_noftz_f32_slowpath)
$__internal_0_$__cuda_sm3x_div_rn_noftz_f32_slowpath:
[----:B------:R-:W-:Y:S01]  /*0d70*/  SHF.R.U32.HI R9, RZ, 0x17, R11 ;  /* 0x00000017ff097819 */ /* 0x000fe2000001160b */
[----:B------:R-:W-:Y:S01]  /*0d80*/  BSSY.RECONVERGENT B1, `(.L_x_4) ;  /* 0x0000064000017945 */ /* 0x000fe20003800200 */
[--C-:B------:R-:W-:Y:S01]  /*0d90*/  SHF.R.U32.HI R3, RZ, 0x17, R0.reuse ;  /* 0x00000017ff037819 */ /* 0x100fe20000011600 */
[----:B------:R-:W-:Y:S01]  /*0da0*/  IMAD.MOV.U32 R10, RZ, RZ, R0 ;  /* 0x000000ffff0a7224 */ /* 0x000fe200078e0000 */
[----:B------:R-:W-:Y:S02]  /*0db0*/  LOP3.LUT R9, R9, 0xff, RZ, 0xc0, !PT ;  /* 0x000000ff09097812 */ /* 0x000fe400078ec0ff */
[----:B------:R-:W-:-:S03]  /*0dc0*/  LOP3.LUT R14, R3, 0xff, RZ, 0xc0, !PT ;  /* 0x000000ff030e7812 */ /* 0x000fc600078ec0ff */
[----:B------:R-:W-:Y:S01]  /*0dd0*/  VIADD R13, R9, 0xffffffff ;  /* 0xffffffff090d7836 */ /* 0x000fe20000000000 */
[----:B------:R-:W-:-:S04]  /*0de0*/  IADD3 R12, PT, PT, R14, -0x1, RZ ;  /* 0xffffffff0e0c7810 */ /* 0x000fc80007ffe0ff */
[----:B------:R-:W-:-:S04]  /*0df0*/  ISETP.GT.U32.AND P0, PT, R13, 0xfd, PT ;  /* 0x000000fd0d00780c */ /* 0x000fc80003f04070 */
[----:B------:R-:W-:-:S13]  /*0e00*/  ISETP.GT.U32.OR P0, PT, R12, 0xfd, P0 ;  /* 0x000000fd0c00780c */ /* 0x000fda0000704470 */
[----:B------:R-:W-:Y:S01]  /*0e10*/  @!P0 IMAD.MOV.U32 R7, RZ, RZ, RZ ;  /* 0x000000ffff078224 */ /* 0x000fe200078e00ff */
[----:B------:R-:W-:Y:S06]  /*0e20*/  @!P0 BRA `(.L_x_5) ;  /* 0x0000000000608947 */ /* 0x000fec0003800000 */
[----:B------:R-:W-:Y:S01]  /*0e30*/  FSETP.GTU.FTZ.AND P0, PT, |R0|, +INF , PT ;  /* 0x7f8000000000780b */ /* 0x000fe20003f1c200 */
[----:B------:R-:W-:Y:S01]  /*0e40*/  IMAD.MOV.U32 R3, RZ, RZ, R11 ;  /* 0x000000ffff037224 */ /* 0x000fe200078e000b */
[----:B------:R-:W-:-:S04]  /*0e50*/  FSETP.GTU.FTZ.AND P1, PT, |R11|, +INF , PT ;  /* 0x7f8000000b00780b */ /* 0x000fc80003f3c200 */
[----:B------:R-:W-:-:S13]  /*0e60*/  PLOP3.LUT P0, PT, P0, P1, PT, 0xf8, 0x8f ;  /* 0x00000000008f781c */ /* 0x000fda0000703f70 */
[----:B------:R-:W-:Y:S05]  /*0e70*/  @P0 BRA `(.L_x_6) ;  /* 0x00000004004c0947 */ /* 0x000fea0003800000 */
[----:B------:R-:W-:-:S13]  /*0e80*/  LOP3.LUT P0, RZ, R11, 0x7fffffff, R10, 0xc8, !PT ;  /* 0x7fffffff0bff7812 */ /* 0x000fda000780c80a */
[----:B------:R-:W-:Y:S05]  /*0e90*/  @!P0 BRA `(.L_x_7) ;  /* 0x00000004003c8947 */ /* 0x000fea0003800000 */
[C---:B------:R-:W-:Y:S02]  /*0ea0*/  FSETP.NEU.FTZ.AND P2, PT, |R0|.reuse, +INF , PT ;  /* 0x7f8000000000780b */ /* 0x040fe40003f5d200 */
[----:B------:R-:W-:Y:S02]  /*0eb0*/  FSETP.NEU.FTZ.AND P1, PT, |R3|, +INF , PT ;  /* 0x7f8000000300780b */ /* 0x000fe40003f3d200 */
[----:B------:R-:W-:-:S11]  /*0ec0*/  FSETP.NEU.FTZ.AND P0, PT, |R0|, +INF , PT ;  /* 0x7f8000000000780b */ /* 0x000fd60003f1d200 */
[----:B------:R-:W-:Y:S05]  /*0ed0*/  @!P1 BRA !P2, `(.L_x_7) ;  /* 0x00000004002c9947 */ /* 0x000fea0005000000 */
[----:B------:R-:W-:-:S04]  /*0ee0*/  LOP3.LUT P2, RZ, R10, 0x7fffffff, RZ, 0xc0, !PT ;  /* 0x7fffffff0aff7812 */ /* 0x000fc8000784c0ff */
[----:B------:R-:W-:-:S13]  /*0ef0*/  PLOP3.LUT P1, PT, P1, P2, PT, 0x2f, 0xf2 ;  /* 0x0000000000f2781c */ /* 0x000fda0000f24577 */
[----:B------:R-:W-:Y:S05]  /*0f00*/  @P1 BRA `(.L_x_8) ;  /* 0x0000000400181947 */ /* 0x000fea0003800000 */
[----:B------:R-:W-:-:S04]  /*0f10*/  LOP3.LUT P1, RZ, R11, 0x7fffffff, RZ, 0xc0, !PT ;  /* 0x7fffffff0bff7812 */ /* 0x000fc8000782c0ff */
[----:B------:R-:W-:-:S13]  /*0f20*/  PLOP3.LUT P0, PT, P0, P1, PT, 0x2f, 0xf2 ;  /* 0x0000000000f2781c */ /* 0x000fda0000702577 */
[----:B------:R-:W-:Y:S05]  /*0f30*/  @P0 BRA `(.L_x_9) ;  /* 0x0000000400000947 */ /* 0x000fea0003800000 */
[----:B------:R-:W-:Y:S02]  /*0f40*/  ISETP.GE.AND P0, PT, R12, RZ, PT ;  /* 0x000000ff0c00720c */ /* 0x000fe40003f06270 */
[----:B------:R-:W-:-:S11]  /*0f50*/  ISETP.GE.AND P1, PT, R13, RZ, PT ;  /* 0x000000ff0d00720c */ /* 0x000fd60003f26270 */
[----:B------:R-:W-:Y:S01]  /*0f60*/  @P0 MOV R7, RZ ;  /* 0x000000ff00070202 */ /* 0x000fe20000000f00 */
[----:B------:R-:W-:Y:S02]  /*0f70*/  @!P0 IMAD.MOV.U32 R7, RZ, RZ, -0x40 ;  /* 0xffffffc0ff078424 */ /* 0x000fe400078e00ff */
[----:B------:R-:W-:Y:S01]  /*0f80*/  @!P0 FFMA R10, R0, 1.84467440737095516160e+19, RZ ;  /* 0x5f800000000a8823 */ /* 0x000fe200000000ff */
[----:B------:R-:W-:Y:S01]  /*0f90*/  @!P1 FFMA R11, R3, 1.84467440737095516160e+19, RZ ;  /* 0x5f800000030b9823 */ /* 0x000fe200000000ff */
[----:B------:R-:W-:-:S07]  /*0fa0*/  @!P1 VIADD R7, R7, 0x40 ;  /* 0x0000004007079836 */ /* 0x000fce0000000000 */
.L_x_5:
[----:B------:R-:W-:Y:S01]  /*0fb0*/  LEA R0, R9, 0xc0800000, 0x17 ;  /* 0xc080000009007811 */ /* 0x000fe200078eb8ff */
[----:B------:R-:W-:Y:S01]  /*0fc0*/  BSSY.RECONVERGENT B2, `(.L_x_10) ;  /* 0x0000036000027945 */ /* 0x000fe20003800200 */
[----:B------:R-:W-:-:S03]  /*0fd0*/  IADD3 R3, PT, PT, R14, -0x7f, RZ ;  /* 0xffffff810e037810 */ /* 0x000fc60007ffe0ff */
[----:B------:R-:W-:Y:S02]  /*0fe0*/  IMAD.IADD R11, R11, 0x1, -R0 ;  /* 0x000000010b0b7824 */ /* 0x000fe400078e0a00 */
[----:B------:R-:W-:Y:S02]  /*0ff0*/  IMAD R0, R3, -0x800000, R10 ;  /* 0xff80000003007824 */ /* 0x000fe400078e020a */
[----:B------:R-:W0:Y:S01]  /*1000*/  MUFU.RCP R12, R11 ;  /* 0x0000000b000c7308 */ /* 0x000e220000001000 */
[----:B------:R-:W-:-:S04]  /*1010*/  FADD.FTZ R13, -R11, -RZ ;  /* 0x800000ff0b0d7221 */ /* 0x000fc80000010100 */
[----:B0-----:R-:W-:-:S04]  /*1020*/  FFMA R15, R12, R13, 1 ;  /* 0x3f8000000c0f7423 */ /* 0x001fc8000000000d */
[----:B------:R-:W-:-:S04]  /*1030*/  FFMA R17, R12, R15, R12 ;  /* 0x0000000f0c117223 */ /* 0x000fc8000000000c */
[----:B------:R-:W-:-:S04]  /*1040*/  FFMA R10, R0, R17, RZ ;  /* 0x00000011000a7223 */ /* 0x000fc800000000ff */
[----:B------:R-:W-:-:S04]  /*1050*/  FFMA R15, R13, R10, R0 ;  /* 0x0000000a0d0f7223 */ /* 0x000fc80000000000 */
[----:B------:R-:W-:Y:S01]  /*1060*/  FFMA R12, R17, R15, R10 ;  /* 0x0000000f110c7223 */ /* 0x000fe2000000000a */
[----:B------:R-:W-:-:S03]  /*1070*/  IADD3 R10, PT, PT, R3, 0x7f, -R9 ;  /* 0x0000007f030a7810 */ /* 0x000fc60007ffe809 */
[----:B------:R-:W-:Y:S02]  /*1080*/  FFMA R13, R13, R12, R0 ;  /* 0x0000000c0d0d7223 */ /* 0x000fe40000000000 */
[----:B------:R-:W-:Y:S02]  /*1090*/  IMAD.IADD R10, R10, 0x1, R7 ;  /* 0x000000010a0a7824 */ /* 0x000fe400078e0207 */
[----:B------:R-:W-:-:S05]  /*10a0*/  FFMA R0, R17, R13, R12 ;  /* 0x0000000d11007223 */ /* 0x000fca000000000c */
[----:B------:R-:W-:-:S04]  /*10b0*/  SHF.R.U32.HI R3, RZ, 0x17, R0 ;  /* 0x00000017ff037819 */ /* 0x000fc80000011600 */
[----:B------:R-:W-:-:S05]  /*10c0*/  LOP3.LUT R3, R3, 0xff, RZ, 0xc0, !PT ;  /* 0x000000ff03037812 */ /* 0x000fca00078ec0ff */
[----:B------:R-:W-:-:S04]  /*10d0*/  IMAD.IADD R9, R3, 0x1, R10 ;  /* 0x0000000103097824 */ /* 0x000fc800078e020a */
[----:B------:R-:W-:-:S05]  /*10e0*/  VIADD R3, R9, 0xffffffff ;  /* 0xffffffff09037836 */ /* 0x000fca0000000000 */
[----:B------:R-:W-:-:S13]  /*10f0*/  ISETP.GE.U32.AND P0, PT, R3, 0xfe, PT ;  /* 0x000000fe0300780c */ /* 0x000fda0003f06070 */
[----:B------:R-:W-:Y:S05]  /*1100*/  @!P0 BRA `(.L_x_11) ;  /* 0x0000000000808947 */ /* 0x000fea0003800000 */
[----:B------:R-:W-:-:S13]  /*1110*/  ISETP.GT.AND P0, PT, R9, 0xfe, PT ;  /* 0x000000fe0900780c */ /* 0x000fda0003f04270 */
[----:B------:R-:W-:Y:S05]  /*1120*/  @P0 BRA `(.L_x_12) ;  /* 0x00000000006c0947 */ /* 0x000fea0003800000 */
[----:B------:R-:W-:-:S13]  /*1130*/  ISETP.GE.AND P0, PT, R9, 0x1, PT ;  /* 0x000000010900780c */ /* 0x000fda0003f06270 */
[----:B------:R-:W-:Y:S05]  /*1140*/  @P0 BRA `(.L_x_13) ;  /* 0x0000000000740947 */ /* 0x000fea0003800000 */
[----:B------:R-:W-:Y:S02]  /*1150*/  ISETP.GE.AND P0, PT, R9, -0x18, PT ;  /* 0xffffffe80900780c */ /* 0x000fe40003f06270 */
[----:B------:R-:W-:-:S11]  /*1160*/  LOP3.LUT R0, R0, 0x80000000, RZ, 0xc0, !PT ;  /* 0x8000000000007812 */ /* 0x000fd600078ec0ff */
[----:B------:R-:W-:Y:S05]  /*1170*/  @!P0 BRA `(.L_x_13) ;  /* 0x0000000000688947 */ /* 0x000fea0003800000 */
[CCC-:B------:R-:W-:Y:S01]  /*1180*/  FFMA.RZ R3, R17.reuse, R13.reuse, R12.reuse ;  /* 0x0000000d11037223 */ /* 0x1c0fe2000000c00c */
[-CC-:B------:R-:W-:Y:S01]  /*1190*/  FFMA.RM R10, R17, R13.reuse, R12.reuse ;  /* 0x0000000d110a7223 */ /* 0x180fe2000000400c */
[C---:B------:R-:W-:Y:S02]  /*11a0*/  ISETP.NE.AND P2, PT, R9.reuse, RZ, PT ;  /* 0x000000ff0900720c */ /* 0x040fe40003f45270 */
[----:B------:R-:W-:Y:S02]  /*11b0*/  ISETP.NE.AND P1, PT, R9, RZ, PT ;  /* 0x000000ff0900720c */ /* 0x000fe40003f25270 */
[----:B------:R-:W-:Y:S01]  /*11c0*/  LOP3.LUT R7, R3, 0x7fffff, RZ, 0xc0, !PT ;  /* 0x007fffff03077812 */ /* 0x000fe200078ec0ff */
[----:B------:R-:W-:Y:S01]  /*11d0*/  FFMA.RP R3, R17, R13, R12 ;  /* 0x0000000d11037223 */ /* 0x000fe2000000800c */
[----:B------:R-:W-:Y:S01]  /*11e0*/  IADD3 R12, PT, PT, R9, 0x20, RZ ;  /* 0x00000020090c7810 */ /* 0x000fe20007ffe0ff */
[----:B------:R-:W-:Y:S01]  /*11f0*/  IMAD.MOV R9, RZ, RZ, -R9 ;  /* 0x000000ffff097224 */ /* 0x000fe200078e0a09 */
[----:B------:R-:W-:-:S02]  /*1200*/  LOP3.LUT R7, R7, 0x800000, RZ, 0xfc, !PT ;  /* 0x0080000007077812 */ /* 0x000fc400078efcff */
[----:B------:R-:W-:Y:S02]  /*1210*/  FSETP.NEU.FTZ.AND P0, PT, R3, R10, PT ;  /* 0x0000000a0300720b */ /* 0x000fe40003f1d000 */
[----:B------:R-:W-:Y:S02]  /*1220*/  SHF.L.U32 R12, R7, R12, RZ ;  /* 0x0000000c070c7219 */ /* 0x000fe400000006ff */
[----:B------:R-:W-:Y:S02]  /*1230*/  SEL R10, R9, RZ, P2 ;  /* 0x000000ff090a7207 */ /* 0x000fe40001000000 */
[----:B------:R-:W-:Y:S02]  /*1240*/  ISETP.NE.AND P1, PT, R12, RZ, P1 ;  /* 0x000000ff0c00720c */ /* 0x000fe40000f25270 */
[----:B------:R-:W-:Y:S02]  /*1250*/  SHF.R.U32.HI R10, RZ, R10, R7 ;  /* 0x0000000aff0a7219 */ /* 0x000fe40000011607 */
[----:B------:R-:W-:-:S02]  /*1260*/  PLOP3.LUT P0, PT, P0, P1, PT, 0xf8, 0x8f ;  /* 0x00000000008f781c */ /* 0x000fc40000703f70 */
[----:B------:R-:W-:Y:S02]  /*1270*/  SHF.R.U32.HI R12, RZ, 0x1, R10 ;  /* 0x00000001ff0c7819 */ /* 0x000fe4000001160a */
[----:B------:R-:W-:-:S04]  /*1280*/  SEL R3, RZ, 0x1, !P0 ;  /* 0x00000001ff037807 */ /* 0x000fc80004000000 */
[----:B------:R-:W-:-:S04]  /*1290*/  LOP3.LUT R3, R3, 0x1, R12, 0xf8, !PT ;  /* 0x0000000103037812 */ /* 0x000fc800078ef80c */
[----:B------:R-:W-:-:S05]  /*12a0*/  LOP3.LUT R3, R3, R10, RZ, 0xc0, !PT ;  /* 0x0000000a03037212 */ /* 0x000fca00078ec0ff */
[----:B------:R-:W-:-:S05]  /*12b0*/  IMAD.IADD R3, R12, 0x1, R3 ;  /* 0x000000010c037824 */ /* 0x000fca00078e0203 */
[----:B------:R-:W-:Y:S01]  /*12c0*/  LOP3.LUT R0, R3, R0, RZ, 0xfc, !PT ;  /* 0x0000000003007212 */ /* 0x000fe200078efcff */
[----:B------:R-:W-:Y:S06]  /*12d0*/  BRA `(.L_x_13) ;  /* 0x0000000000107947 */ /* 0x000fec0003800000 */
.L_x_12:
[----:B------:R-:W-:-:S04]  /*12e0*/  LOP3.LUT R0, R0, 0x80000000, RZ, 0xc0, !PT ;  /* 0x8000000000007812 */ /* 0x000fc800078ec0ff */
[----:B------:R-:W-:Y:S01]  /*12f0*/  LOP3.LUT R0, R0, 0x7f800000, RZ, 0xfc, !PT ;  /* 0x7f80000000007812 */ /* 0x000fe200078efcff */
[----:B------:R-:W-:Y:S06]  /*1300*/  BRA `(.L_x_13) ;  /* 0x0000000000047947 */ /* 0x000fec0003800000 */
.L_x_11:
[----:B------:R-:W-:-:S07]  /*1310*/  LEA R0, R10, R0, 0x17 ;  /* 0x000000000a007211 */ /* 0x000fce00078eb8ff */
.L_x_13:
[----:B------:R-:W-:Y:S05]  /*1320*/  BSYNC.RECONVERGENT B2 ;  /* 0x0000000000027941 */ /* 0x000fea0003800200 */
.L_x_10:
[----:B------:R-:W-:Y:S05]  /*1330*/  BRA `(.L_x_14) ;  /* 0x0000000000207947 */ /* 0x000fea0003800000 */
.L_x_9:
[----:B------:R-:W-:-:S04]  /*1340*/  LOP3.LUT R0, R11, 0x80000000, R10, 0x48, !PT ;  /* 0x800000000b007812 */ /* 0x000fc800078e480a */
[----:B------:R-:W-:Y:S01]  /*1350*/  LOP3.LUT R0, R0, 0x7f800000, RZ, 0xfc, !PT ;  /* 0x7f80000000007812 */ /* 0x000fe200078efcff */
[----:B------:R-:W-:Y:S06]  /*1360*/  BRA `(.L_x_14) ;  /* 0x0000000000147947 */ /* 0x000fec0003800000 */
.L_x_8:
[----:B------:R-:W-:Y:S01]  /*1370*/  LOP3.LUT R0, R11, 0x80000000, R10, 0x48, !PT ;  /* 0x800000000b007812 */ /* 0x000fe200078e480a */
[----:B------:R-:W-:Y:S06]  /*1380*/  BRA `(.L_x_14) ;  /* 0x00000000000c7947 */ /* 0x000fec0003800000 */
.L_x_7:
[----:B------:R-:W0:Y:S01]  /*1390*/  MUFU.RSQ R0, -QNAN ;  /* 0xffc0000000007908 */ /* 0x000e220000001400 */
[----:B------:R-:W-:Y:S05]  /*13a0*/  BRA `(.L_x_14) ;  /* 0x0000000000047947 */ /* 0x000fea0003800000 */
.L_x_6:
[----:B------:R-:W-:-:S07]  /*13b0*/  FADD.FTZ R0, R0, R3 ;  /* 0x0000000300007221 */ /* 0x000fce0000010000 */
.L_x_14:
[----:B------:R-:W-:Y:S05]  /*13c0*/  BSYNC.RECONVERGENT B1 ;  /* 0x0000000000017941 */ /* 0x000fea0003800200 */
.L_x_4:
[----:B------:R-:W-:-:S04]  /*13d0*/  IMAD.MOV.U32 R9, RZ, RZ, 0x0 ;  /* 0x00000000ff097424 */ /* 0x000fc800078e00ff */
[----:B0-----:R-:W-:Y:S05]  /*13e0*/  RET.REL.NODEC R8 `(_Z30compute_stacey_acoustic_kernelPfS_iiPiS0_S0_S0_S0_S0_S0_S_S_S0_S_iS_) ;  /* 0xffffffec08047950 */ /* 0x001fea0003c3ffff */
.L_x_15:
[----:B------:R-:W-:-:S00]  /*13f0*/  BRA `(.L_x_15) ;  /* 0xfffffffc00fc7947 */ /* 0x000fc0000383ffff */
[----:B------:R-:W-:-:S00]  /*1400*/  NOP ;  /* 0x0000000000007918 */ /* 0x000fc00000000000 */
[----:B------:R-:W-:-:S00]  /*1410*/  NOP ;  /* 0x0000000000007918 */ /* 0x000fc00000000000 */
[----:B------:R-:W-:-:S00]  /*1420*/  NOP ;  /* 0x0000000000007918 */ /* 0x000fc00000000000 */
[----:B------:R-:W-:-:S00]  /*1430*/  NOP ;  /* 0x0000000000007918 */ /* 0x000fc00000000000 */
[----:B------:R-:W-:-:S00]  /*1440*/  NOP ;  /* 0x0000000000007918 */ /* 0x000fc00000000000 */
[----:B------:R-:W-:-:S00]  /*1450*/  NOP ;  /* 0x0000000000007918 */ /* 0x000fc00000000000 */
[----:B------:R-:W-:-:S00]  /*1460*/  NOP ;  /* 0x0000000000007918 */ /* 0x000fc00000000000 */
[----:B------:R-:W-:-:S00]  /*1470*/  NOP ;  /* 0x0000000000007918 */ /* 0x000fc00000000000 */
.L_x_25:


//--------------------- .nv.shared.reserved.0     --------------------------
	.section	.nv.shared.reserved.0,"aw",@nobits
	.weak		__nv_reservedSMEM_offset_0_alias
	.size		__nv_reservedSMEM_offset_0_alias, 0, 64
	.other		__nv_reservedSMEM_offset_0_alias,@"STO_CUDA_RESERVED_SHARED STV_DEFAULT"
__nv_reservedSMEM_offset_0_alias:
	.zero		0
	.zero		64


//--------------------- .nv.constant0._Z30compute_stacey_acoustic_kernelPfS_iiPiS0_S0_S0_S0_S0_S0_S_S_S0_S_iS_ --------------------------
	.section	.nv.constant0._Z30compute_stacey_acoustic_kernelPfS_iiPiS0_S0_S0_S0_S0_S0_S_S_S0_S_iS_,"a",@progbits
	.sectionflags	@""
	.align	4
.nv.constant0._Z30compute_stacey_acoustic_kernelPfS_iiPiS0_S0_S0_S0_S0_S0_S_S_S0_S_iS_:
	.zero		1024


//--------------------- SYMBOLS --------------------------

	.type		.nv.reservedSmem.offset0,@object
	.size		.nv.reservedSmem.offset0,0x4
